//
// Generated by NVIDIA NVVM Compiler
//
// Compiler Build ID: CL-36424714
// Cuda compilation tools, release 13.0, V13.0.88
// Based on NVVM 20.0.0
//

.version 9.0
.target sm_100
.address_size 64

	// .globl	_Z13rpe_q_forwardiiiiiiPKiPKfS2_S2_Pf

.visible .entry _Z13rpe_q_forwardiiiiiiPKiPKfS2_S2_Pf(
	.param .u32 _Z13rpe_q_forwardiiiiiiPKiPKfS2_S2_Pf_param_0,
	.param .u32 _Z13rpe_q_forwardiiiiiiPKiPKfS2_S2_Pf_param_1,
	.param .u32 _Z13rpe_q_forwardiiiiiiPKiPKfS2_S2_Pf_param_2,
	.param .u32 _Z13rpe_q_forwardiiiiiiPKiPKfS2_S2_Pf_param_3,
	.param .u32 _Z13rpe_q_forwardiiiiiiPKiPKfS2_S2_Pf_param_4,
	.param .u32 _Z13rpe_q_forwardiiiiiiPKiPKfS2_S2_Pf_param_5,
	.param .u64 .ptr .align 1 _Z13rpe_q_forwardiiiiiiPKiPKfS2_S2_Pf_param_6,
	.param .u64 .ptr .align 1 _Z13rpe_q_forwardiiiiiiPKiPKfS2_S2_Pf_param_7,
	.param .u64 .ptr .align 1 _Z13rpe_q_forwardiiiiiiPKiPKfS2_S2_Pf_param_8,
	.param .u64 .ptr .align 1 _Z13rpe_q_forwardiiiiiiPKiPKfS2_S2_Pf_param_9,
	.param .u64 .ptr .align 1 _Z13rpe_q_forwardiiiiiiPKiPKfS2_S2_Pf_param_10
)
{
	.reg .pred 	%p<6>;
	.reg .b32 	%r<23>;
	.reg .b32 	%f<7>;
	.reg .b64 	%rd<17>;

	ld.param.u32 	%r8, [_Z13rpe_q_forwardiiiiiiPKiPKfS2_S2_Pf_param_1];
	ld.param.u32 	%r4, [_Z13rpe_q_forwardiiiiiiPKiPKfS2_S2_Pf_param_2];
	ld.param.u32 	%r5, [_Z13rpe_q_forwardiiiiiiPKiPKfS2_S2_Pf_param_3];
	ld.param.u32 	%r6, [_Z13rpe_q_forwardiiiiiiPKiPKfS2_S2_Pf_param_4];
	ld.param.u32 	%r7, [_Z13rpe_q_forwardiiiiiiPKiPKfS2_S2_Pf_param_5];
	ld.param.u64 	%rd1, [_Z13rpe_q_forwardiiiiiiPKiPKfS2_S2_Pf_param_7];
	ld.param.u64 	%rd2, [_Z13rpe_q_forwardiiiiiiPKiPKfS2_S2_Pf_param_8];
	ld.param.u64 	%rd3, [_Z13rpe_q_forwardiiiiiiPKiPKfS2_S2_Pf_param_9];
	ld.param.u64 	%rd4, [_Z13rpe_q_forwardiiiiiiPKiPKfS2_S2_Pf_param_10];
	mov.u32 	%r9, %ctaid.x;
	mov.u32 	%r10, %ntid.x;
	mov.u32 	%r11, %tid.x;
	mad.lo.s32 	%r1, %r9, %r10, %r11;
	mov.u32 	%r2, %ctaid.y;
	mov.u32 	%r3, %ctaid.z;
	mul.lo.s32 	%r12, %r4, %r8;
	setp.ge.s32 	%p1, %r1, %r12;
	setp.ge.s32 	%p2, %r2, %r5;
	or.pred  	%p3, %p1, %p2;
	setp.ge.s32 	%p4, %r3, %r6;
	or.pred  	%p5, %p3, %p4;
	@%p5 bra 	$L__BB0_2;
	cvta.to.global.u64 	%rd5, %rd1;
	cvta.to.global.u64 	%rd6, %rd3;
	cvta.to.global.u64 	%rd7, %rd2;
	cvta.to.global.u64 	%rd8, %rd4;
	div.s32 	%r13, %r1, %r4;
	mul.lo.s32 	%r14, %r6, %r5;
	mad.lo.s32 	%r15, %r6, %r2, %r3;
	mad.lo.s32 	%r16, %r14, %r13, %r15;
	mul.wide.s32 	%rd9, %r16, 4;
	add.s64 	%rd10, %rd6, %rd9;
	mul.wide.s32 	%rd11, %r1, 4;
	add.s64 	%rd12, %rd5, %rd11;
	ld.global.f32 	%f1, [%rd12];
	cvt.rmi.f32.f32 	%f2, %f1;
	cvt.rzi.s32.f32 	%r17, %f2;
	max.s32 	%r18, %r17, 0;
	add.s32 	%r19, %r7, -1;
	min.s32 	%r20, %r18, %r19;
	mad.lo.s32 	%r21, %r14, %r20, %r15;
	mul.wide.s32 	%rd13, %r21, 4;
	add.s64 	%rd14, %rd7, %rd13;
	mad.lo.s32 	%r22, %r5, %r1, %r2;
	mul.wide.s32 	%rd15, %r22, 4;
	add.s64 	%rd16, %rd8, %rd15;
	ld.global.f32 	%f3, [%rd10];
	ld.global.f32 	%f4, [%rd14];
	mul.f32 	%f5, %f3, %f4;
	atom.global.add.f32 	%f6, [%rd16], %f5;
$L__BB0_2:
	ret;

}
	// .globl	_Z14rpe_q_backwardiiiiiiPKiPKfS2_S2_PfS3_S3_
.visible .entry _Z14rpe_q_backwardiiiiiiPKiPKfS2_S2_PfS3_S3_(
	.param .u32 _Z14rpe_q_backwardiiiiiiPKiPKfS2_S2_PfS3_S3__param_0,
	.param .u32 _Z14rpe_q_backwardiiiiiiPKiPKfS2_S2_PfS3_S3__param_1,
	.param .u32 _Z14rpe_q_backwardiiiiiiPKiPKfS2_S2_PfS3_S3__param_2,
	.param .u32 _Z14rpe_q_backwardiiiiiiPKiPKfS2_S2_PfS3_S3__param_3,
	.param .u32 _Z14rpe_q_backwardiiiiiiPKiPKfS2_S2_PfS3_S3__param_4,
	.param .u32 _Z14rpe_q_backwardiiiiiiPKiPKfS2_S2_PfS3_S3__param_5,
	.param .u64 .ptr .align 1 _Z14rpe_q_backwardiiiiiiPKiPKfS2_S2_PfS3_S3__param_6,
	.param .u64 .ptr .align 1 _Z14rpe_q_backwardiiiiiiPKiPKfS2_S2_PfS3_S3__param_7,
	.param .u64 .ptr .align 1 _Z14rpe_q_backwardiiiiiiPKiPKfS2_S2_PfS3_S3__param_8,
	.param .u64 .ptr .align 1 _Z14rpe_q_backwardiiiiiiPKiPKfS2_S2_PfS3_S3__param_9,
	.param .u64 .ptr .align 1 _Z14rpe_q_backwardiiiiiiPKiPKfS2_S2_PfS3_S3__param_10,
	.param .u64 .ptr .align 1 _Z14rpe_q_backwardiiiiiiPKiPKfS2_S2_PfS3_S3__param_11,
	.param .u64 .ptr .align 1 _Z14rpe_q_backwardiiiiiiPKiPKfS2_S2_PfS3_S3__param_12
)
{
	.reg .pred 	%p<6>;
	.reg .b32 	%r<23>;
	.reg .b32 	%f<11>;
	.reg .b64 	%rd<25>;

	ld.param.u32 	%r8, [_Z14rpe_q_backwardiiiiiiPKiPKfS2_S2_PfS3_S3__param_1];
	ld.param.u32 	%r4, [_Z14rpe_q_backwardiiiiiiPKiPKfS2_S2_PfS3_S3__param_2];
	ld.param.u32 	%r5, [_Z14rpe_q_backwardiiiiiiPKiPKfS2_S2_PfS3_S3__param_3];
	ld.param.u32 	%r6, [_Z14rpe_q_backwardiiiiiiPKiPKfS2_S2_PfS3_S3__param_4];
	ld.param.u32 	%r7, [_Z14rpe_q_backwardiiiiiiPKiPKfS2_S2_PfS3_S3__param_5];
	ld.param.u64 	%rd3, [_Z14rpe_q_backwardiiiiiiPKiPKfS2_S2_PfS3_S3__param_9];
	ld.param.u64 	%rd4, [_Z14rpe_q_backwardiiiiiiPKiPKfS2_S2_PfS3_S3__param_10];
	ld.param.u64 	%rd5, [_Z14rpe_q_backwardiiiiiiPKiPKfS2_S2_PfS3_S3__param_11];
	ld.param.u64 	%rd6, [_Z14rpe_q_backwardiiiiiiPKiPKfS2_S2_PfS3_S3__param_12];
	mov.u32 	%r9, %ctaid.x;
	mov.u32 	%r10, %ntid.x;
	mov.u32 	%r11, %tid.x;
	mad.lo.s32 	%r1, %r9, %r10, %r11;
	mov.u32 	%r2, %ctaid.y;
	mov.u32 	%r3, %ctaid.z;
	mul.lo.s32 	%r12, %r4, %r8;
	setp.ge.s32 	%p1, %r1, %r12;
	setp.ge.s32 	%p2, %r2, %r5;
	or.pred  	%p3, %p1, %p2;
	setp.ge.s32 	%p4, %r3, %r6;
	or.pred  	%p5, %p3, %p4;
	@%p5 bra 	$L__BB1_2;
	ld.param.u64 	%rd24, [_Z14rpe_q_backwardiiiiiiPKiPKfS2_S2_PfS3_S3__param_8];
	ld.param.u64 	%rd23, [_Z14rpe_q_backwardiiiiiiPKiPKfS2_S2_PfS3_S3__param_7];
	cvta.to.global.u64 	%rd7, %rd23;
	cvta.to.global.u64 	%rd8, %rd4;
	cvta.to.global.u64 	%rd9, %rd24;
	cvta.to.global.u64 	%rd10, %rd6;
	cvta.to.global.u64 	%rd11, %rd3;
	cvta.to.global.u64 	%rd12, %rd5;
	div.s32 	%r13, %r1, %r4;
	mul.lo.s32 	%r14, %r6, %r5;
	mad.lo.s32 	%r15, %r6, %r2, %r3;
	mad.lo.s32 	%r16, %r14, %r13, %r15;
	mul.wide.s32 	%rd13, %r16, 4;
	add.s64 	%rd14, %rd11, %rd13;
	add.s64 	%rd15, %rd10, %rd13;
	mul.wide.s32 	%rd16, %r1, 4;
	add.s64 	%rd17, %rd7, %rd16;
	ld.global.f32 	%f1, [%rd17];
	cvt.rmi.f32.f32 	%f2, %f1;
	cvt.rzi.s32.f32 	%r17, %f2;
	max.s32 	%r18, %r17, 0;
	add.s32 	%r19, %r7, -1;
	min.s32 	%r20, %r18, %r19;
	mad.lo.s32 	%r21, %r14, %r20, %r15;
	mul.wide.s32 	%rd18, %r21, 4;
	add.s64 	%rd19, %rd9, %rd18;
	add.s64 	%rd20, %rd12, %rd18;
	mad.lo.s32 	%r22, %r5, %r1, %r2;
	mul.wide.s32 	%rd21, %r22, 4;
	add.s64 	%rd22, %rd8, %rd21;
	ld.global.f32 	%f3, [%rd22];
	ld.global.f32 	%f4, [%rd19];
	mul.f32 	%f5, %f3, %f4;
	atom.global.add.f32 	%f6, [%rd15], %f5;
	ld.global.f32 	%f7, [%rd22];
	ld.global.f32 	%f8, [%rd14];
	mul.f32 	%f9, %f7, %f8;
	atom.global.add.f32 	%f10, [%rd20], %f9;
$L__BB1_2:
	ret;

}


// ===== COMPILED SASS (sm_100) =====

	.target	sm_100

	.elftype	@"ET_EXEC"


//--------------------- .note.nv.tkinfo           --------------------------
	.section	.note.nv.tkinfo,"",@"SHT_NOTE"
	.sectionflags	@"SHF_NOTE_NV_TKINFO"
	.tkinfo
        /*0018*/ 	.word	0x00000002
        /*0030*/ 	.string	""
        /*0030*/ 	.string	"ptxas"
        /*0030*/ 	.string	"Cuda compilation tools, release 13.0, V13.0.88"
        /*0030*/ 	.string	"Build cuda_13.0.r13.0/compiler.36424714_0"
        /*0030*/ 	.string	"-arch sm_100 -m 64 "



//--------------------- .note.nv.cuinfo           --------------------------
	.section	.note.nv.cuinfo,"",@"SHT_NOTE"
	.sectionflags	@"SHF_NOTE_NV_CUINFO"
        /*0018*/ 	.short	0x0002
        /*001a*/ 	.short	0x0064
        /*001c*/ 	.short	0x0082
	.zero		2


//--------------------- .nv.info                  --------------------------
	.section	.nv.info,"",@"SHT_CUDA_INFO"
	.align	4


	//----- nvinfo : EIATTR_REGCOUNT
	.align		4
        /*0000*/ 	.byte	0x04, 0x2f
        /*0002*/ 	.short	(.L_1 - .L_0)
	.align		4
.L_0:
        /*0004*/ 	.word	index@(_Z13rpe_q_forwardiiiiiiPKiPKfS2_S2_Pf)
        /*0008*/ 	.word	0x00000011


	//----- nvinfo : EIATTR_FRAME_SIZE
	.align		4
.L_1:
        /*000c*/ 	.byte	0x04, 0x11
        /*000e*/ 	.short	(.L_3 - .L_2)
	.align		4
.L_2:
        /*0010*/ 	.word	index@(_Z13rpe_q_forwardiiiiiiPKiPKfS2_S2_Pf)
        /*0014*/ 	.word	0x00000000


	//----- nvinfo : EIATTR_REGCOUNT
	.align		4
.L_3:
        /*0018*/ 	.byte	0x04, 0x2f
        /*001a*/ 	.short	(.L_5 - .L_4)
	.align		4
.L_4:
        /*001c*/ 	.word	index@(_Z14rpe_q_backwardiiiiiiPKiPKfS2_S2_PfS3_S3_)
        /*0020*/ 	.word	0x00000013


	//----- nvinfo : EIATTR_FRAME_SIZE
	.align		4
.L_5:
        /*0024*/ 	.byte	0x04, 0x11
        /*0026*/ 	.short	(.L_7 - .L_6)
	.align		4
.L_6:
        /*0028*/ 	.word	index@(_Z14rpe_q_backwardiiiiiiPKiPKfS2_S2_PfS3_S3_)
        /*002c*/ 	.word	0x00000000


	//----- nvinfo : EIATTR_MIN_STACK_SIZE
	.align		4
.L_7:
        /*0030*/ 	.byte	0x04, 0x12
        /*0032*/ 	.short	(.L_9 - .L_8)
	.align		4
.L_8:
        /*0034*/ 	.word	index@(_Z14rpe_q_backwardiiiiiiPKiPKfS2_S2_PfS3_S3_)
        /*0038*/ 	.word	0x00000000


	//----- nvinfo : EIATTR_MIN_STACK_SIZE
	.align		4
.L_9:
        /*003c*/ 	.byte	0x04, 0x12
        /*003e*/ 	.short	(.L_11 - .L_10)
	.align		4
.L_10:
        /*0040*/ 	.word	index@(_Z13rpe_q_forwardiiiiiiPKiPKfS2_S2_Pf)
        /*0044*/ 	.word	0x00000000
.L_11:


//--------------------- .nv.compat                --------------------------
	.section	.nv.compat,"",@"SHT_CUDA_COMPAT_INFO"
	.align	4
        /*0000*/ 	.byte	0x02, 0x09, 0x00, 0x00, 0x02, 0x02, 0x01, 0x00, 0x02, 0x05, 0x05, 0x00, 0x03, 0x07, 0x01, 0x01
        /*0010*/ 	.byte	0x02, 0x03, 0x00, 0x00, 0x02, 0x06, 0x01, 0x00, 0x04, 0x0b, 0x08, 0x00, 0x09, 0x00, 0x00, 0x00
        /*0020*/ 	.byte	0x00, 0x00, 0x00, 0x00


//--------------------- .nv.info._Z14rpe_q_backwardiiiiiiPKiPKfS2_S2_PfS3_S3_ --------------------------
	.section	.nv.info._Z14rpe_q_backwardiiiiiiPKiPKfS2_S2_PfS3_S3_,"",@"SHT_CUDA_INFO"
	.sectionflags	@""
	.align	4


	//----- nvinfo : EIATTR_CUDA_API_VERSION
	.align		4
        /*0000*/ 	.byte	0x04, 0x37
        /*0002*/ 	.short	(.L_13 - .L_12)
.L_12:
        /*0004*/ 	.word	0x00000082


	//----- nvinfo : EIATTR_KPARAM_INFO
	.align		4
.L_13:
        /*0008*/ 	.byte	0x04, 0x17
        /*000a*/ 	.short	(.L_15 - .L_14)
.L_14:
        /*000c*/ 	.word	0x00000000
        /*0010*/ 	.short	0x000c
        /*0012*/ 	.short	0x0048
        /*0014*/ 	.byte	0x00, 0xf5, 0x21, 0x00


	//----- nvinfo : EIATTR_KPARAM_INFO
	.align		4
.L_15:
        /*0018*/ 	.byte	0x04, 0x17
        /*001a*/ 	.short	(.L_17 - .L_16)
.L_16:
        /*001c*/ 	.word	0x00000000
        /*0020*/ 	.short	0x000b
        /*0022*/ 	.short	0x0040
        /*0024*/ 	.byte	0x00, 0xf5, 0x21, 0x00


	//----- nvinfo : EIATTR_KPARAM_INFO
	.align		4
.L_17:
        /*0028*/ 	.byte	0x04, 0x17
        /*002a*/ 	.short	(.L_19 - .L_18)
.L_18:
        /*002c*/ 	.word	0x00000000
        /*0030*/ 	.short	0x000a
        /*0032*/ 	.short	0x0038
        /*0034*/ 	.byte	0x00, 0xf5, 0x21, 0x00


	//----- nvinfo : EIATTR_KPARAM_INFO
	.align		4
.L_19:
        /*0038*/ 	.byte	0x04, 0x17
        /*003a*/ 	.short	(.L_21 - .L_20)
.L_20:
        /*003c*/ 	.word	0x00000000
        /*0040*/ 	.short	0x0009
        /*0042*/ 	.short	0x0030
        /*0044*/ 	.byte	0x00, 0xf5, 0x21, 0x00


	//----- nvinfo : EIATTR_KPARAM_INFO
	.align		4
.L_21:
        /*0048*/ 	.byte	0x04, 0x17
        /*004a*/ 	.short	(.L_23 - .L_22)
.L_22:
        /*004c*/ 	.word	0x00000000
        /*0050*/ 	.short	0x0008
        /*0052*/ 	.short	0x0028
        /*0054*/ 	.byte	0x00, 0xf5, 0x21, 0x00


	//----- nvinfo : EIATTR_KPARAM_INFO
	.align		4
.L_23:
        /*0058*/ 	.byte	0x04, 0x17
        /*005a*/ 	.short	(.L_25 - .L_24)
.L_24:
        /*005c*/ 	.word	0x00000000
        /*0060*/ 	.short	0x0007
        /*0062*/ 	.short	0x0020
        /*0064*/ 	.byte	0x00, 0xf5, 0x21, 0x00


	//----- nvinfo : EIATTR_KPARAM_INFO
	.align		4
.L_25:
        /*0068*/ 	.byte	0x04, 0x17
        /*006a*/ 	.short	(.L_27 - .L_26)
.L_26:
        /*006c*/ 	.word	0x00000000
        /*0070*/ 	.short	0x0006
        /*0072*/ 	.short	0x0018
        /*0074*/ 	.byte	0x00, 0xf5, 0x21, 0x00


	//----- nvinfo : EIATTR_KPARAM_INFO
	.align		4
.L_27:
        /*0078*/ 	.byte	0x04, 0x17
        /*007a*/ 	.short	(.L_29 - .L_28)
.L_28:
        /*007c*/ 	.word	0x00000000
        /*0080*/ 	.short	0x0005
        /*0082*/ 	.short	0x0014
        /*0084*/ 	.byte	0x00, 0xf0, 0x11, 0x00


	//----- nvinfo : EIATTR_KPARAM_INFO
	.align		4
.L_29:
        /*0088*/ 	.byte	0x04, 0x17
        /*008a*/ 	.short	(.L_31 - .L_30)
.L_30:
        /*008c*/ 	.word	0x00000000
        /*0090*/ 	.short	0x0004
        /*0092*/ 	.short	0x0010
        /*0094*/ 	.byte	0x00, 0xf0, 0x11, 0x00


	//----- nvinfo : EIATTR_KPARAM_INFO
	.align		4
.L_31:
        /*0098*/ 	.byte	0x04, 0x17
        /*009a*/ 	.short	(.L_33 - .L_32)
.L_32:
        /*009c*/ 	.word	0x00000000
        /*00a0*/ 	.short	0x0003
        /*00a2*/ 	.short	0x000c
        /*00a4*/ 	.byte	0x00, 0xf0, 0x11, 0x00


	//----- nvinfo : EIATTR_KPARAM_INFO
	.align		4
.L_33:
        /*00a8*/ 	.byte	0x04, 0x17
        /*00aa*/ 	.short	(.L_35 - .L_34)
.L_34:
        /*00ac*/ 	.word	0x00000000
        /*00b0*/ 	.short	0x0002
        /*00b2*/ 	.short	0x0008
        /*00b4*/ 	.byte	0x00, 0xf0, 0x11, 0x00


	//----- nvinfo : EIATTR_KPARAM_INFO
	.align		4
.L_35:
        /*00b8*/ 	.byte	0x04, 0x17
        /*00ba*/ 	.short	(.L_37 - .L_36)
.L_36:
        /*00bc*/ 	.word	0x00000000
        /*00c0*/ 	.short	0x0001
        /*00c2*/ 	.short	0x0004
        /*00c4*/ 	.byte	0x00, 0xf0, 0x11, 0x00


	//----- nvinfo : EIATTR_KPARAM_INFO
	.align		4
.L_37:
        /*00c8*/ 	.byte	0x04, 0x17
        /*00ca*/ 	.short	(.L_39 - .L_38)
.L_38:
        /*00cc*/ 	.word	0x00000000
        /*00d0*/ 	.short	0x0000
        /*00d2*/ 	.short	0x0000
        /*00d4*/ 	.byte	0x00, 0xf0, 0x11, 0x00


	//----- nvinfo : EIATTR_SPARSE_MMA_MASK
	.align		4
.L_39:
        /*00d8*/ 	.byte	0x03, 0x50
        /*00da*/ 	.short	0x0000


	//----- nvinfo : EIATTR_MAXREG_COUNT
	.align		4
        /*00dc*/ 	.byte	0x03, 0x1b
        /*00de*/ 	.short	0x00ff


	//----- nvinfo : EIATTR_MERCURY_ISA_VERSION
	.align		4
        /*00e0*/ 	.byte	0x03, 0x5f
        /*00e2*/ 	.short	0x0101


	//----- nvinfo : EIATTR_VRC_CTA_INIT_COUNT
	.align		4
        /*00e4*/ 	.byte	0x02, 0x4a
	.zero		1
	.zero		1


	//----- nvinfo : EIATTR_EXIT_INSTR_OFFSETS
	.align		4
        /*00e8*/ 	.byte	0x04, 0x1c
        /*00ea*/ 	.short	(.L_41 - .L_40)


	//   ....[0]....
.L_40:
        /*00ec*/ 	.word	0x000000e0


	//   ....[1]....
        /*00f0*/ 	.word	0x00000460


	//----- nvinfo : EIATTR_CBANK_PARAM_SIZE
	.align		4
.L_41:
        /*00f4*/ 	.byte	0x03, 0x19
        /*00f6*/ 	.short	0x0050


	//----- nvinfo : EIATTR_PARAM_CBANK
	.align		4
        /*00f8*/ 	.byte	0x04, 0x0a
        /*00fa*/ 	.short	(.L_43 - .L_42)
	.align		4
.L_42:
        /*00fc*/ 	.word	index@(.nv.constant0._Z14rpe_q_backwardiiiiiiPKiPKfS2_S2_PfS3_S3_)
        /*0100*/ 	.short	0x0380
        /*0102*/ 	.short	0x0050


	//----- nvinfo : EIATTR_SW_WAR
	.align		4
.L_43:
        /*0104*/ 	.byte	0x04, 0x36
        /*0106*/ 	.short	(.L_45 - .L_44)
.L_44:
        /*0108*/ 	.word	0x00000008
.L_45:


//--------------------- .nv.info._Z13rpe_q_forwardiiiiiiPKiPKfS2_S2_Pf --------------------------
	.section	.nv.info._Z13rpe_q_forwardiiiiiiPKiPKfS2_S2_Pf,"",@"SHT_CUDA_INFO"
	.sectionflags	@""
	.align	4


	//----- nvinfo : EIATTR_CUDA_API_VERSION
	.align		4
        /*0000*/ 	.byte	0x04, 0x37
        /*0002*/ 	.short	(.L_47 - .L_46)
.L_46:
        /*0004*/ 	.word	0x00000082


	//----- nvinfo : EIATTR_KPARAM_INFO
	.align		4
.L_47:
        /*0008*/ 	.byte	0x04, 0x17
        /*000a*/ 	.short	(.L_49 - .L_48)
.L_48:
        /*000c*/ 	.word	0x00000000
        /*0010*/ 	.short	0x000a
        /*0012*/ 	.short	0x0038
        /*0014*/ 	.byte	0x00, 0xf5, 0x21, 0x00


	//----- nvinfo : EIATTR_KPARAM_INFO
	.align		4
.L_49:
        /*0018*/ 	.byte	0x04, 0x17
        /*001a*/ 	.short	(.L_51 - .L_50)
.L_50:
        /*001c*/ 	.word	0x00000000
        /*0020*/ 	.short	0x0009
        /*0022*/ 	.short	0x0030
        /*0024*/ 	.byte	0x00, 0xf5, 0x21, 0x00


	//----- nvinfo : EIATTR_KPARAM_INFO
	.align		4
.L_51:
        /*0028*/ 	.byte	0x04, 0x17
        /*002a*/ 	.short	(.L_53 - .L_52)
.L_52:
        /*002c*/ 	.word	0x00000000
        /*0030*/ 	.short	0x0008
        /*0032*/ 	.short	0x0028
        /*0034*/ 	.byte	0x00, 0xf5, 0x21, 0x00


	//----- nvinfo : EIATTR_KPARAM_INFO
	.align		4
.L_53:
        /*0038*/ 	.byte	0x04, 0x17
        /*003a*/ 	.short	(.L_55 - .L_54)
.L_54:
        /*003c*/ 	.word	0x00000000
        /*0040*/ 	.short	0x0007
        /*0042*/ 	.short	0x0020
        /*0044*/ 	.byte	0x00, 0xf5, 0x21, 0x00


	//----- nvinfo : EIATTR_KPARAM_INFO
	.align		4
.L_55:
        /*0048*/ 	.byte	0x04, 0x17
        /*004a*/ 	.short	(.L_57 - .L_56)
.L_56:
        /*004c*/ 	.word	0x00000000
        /*0050*/ 	.short	0x0006
        /*0052*/ 	.short	0x0018
        /*0054*/ 	.byte	0x00, 0xf5, 0x21, 0x00


	//----- nvinfo : EIATTR_KPARAM_INFO
	.align		4
.L_57:
        /*0058*/ 	.byte	0x04, 0x17
        /*005a*/ 	.short	(.L_59 - .L_58)
.L_58:
        /*005c*/ 	.word	0x00000000
        /*0060*/ 	.short	0x0005
        /*0062*/ 	.short	0x0014
        /*0064*/ 	.byte	0x00, 0xf0, 0x11, 0x00


	//----- nvinfo : EIATTR_KPARAM_INFO
	.align		4
.L_59:
        /*0068*/ 	.byte	0x04, 0x17
        /*006a*/ 	.short	(.L_61 - .L_60)
.L_60:
        /*006c*/ 	.word	0x00000000
        /*0070*/ 	.short	0x0004
        /*0072*/ 	.short	0x0010
        /*0074*/ 	.byte	0x00, 0xf0, 0x11, 0x00


	//----- nvinfo : EIATTR_KPARAM_INFO
	.align		4
.L_61:
        /*0078*/ 	.byte	0x04, 0x17
        /*007a*/ 	.short	(.L_63 - .L_62)
.L_62:
        /*007c*/ 	.word	0x00000000
        /*0080*/ 	.short	0x0003
        /*0082*/ 	.short	0x000c
        /*0084*/ 	.byte	0x00, 0xf0, 0x11, 0x00


	//----- nvinfo : EIATTR_KPARAM_INFO
	.align		4
.L_63:
        /*0088*/ 	.byte	0x04, 0x17
        /*008a*/ 	.short	(.L_65 - .L_64)
.L_64:
        /*008c*/ 	.word	0x00000000
        /*0090*/ 	.short	0x0002
        /*0092*/ 	.short	0x0008
        /*0094*/ 	.byte	0x00, 0xf0, 0x11, 0x00


	//----- nvinfo : EIATTR_KPARAM_INFO
	.align		4
.L_65:
        /*0098*/ 	.byte	0x04, 0x17
        /*009a*/ 	.short	(.L_67 - .L_66)
.L_66:
        /*009c*/ 	.word	0x00000000
        /*00a0*/ 	.short	0x0001
        /*00a2*/ 	.short	0x0004
        /*00a4*/ 	.byte	0x00, 0xf0, 0x11, 0x00


	//----- nvinfo : EIATTR_KPARAM_INFO
	.align		4
.L_67:
        /*00a8*/ 	.byte	0x04, 0x17
        /*00aa*/ 	.short	(.L_69 - .L_68)
.L_68:
        /*00ac*/ 	.word	0x00000000
        /*00b0*/ 	.short	0x0000
        /*00b2*/ 	.short	0x0000
        /*00b4*/ 	.byte	0x00, 0xf0, 0x11, 0x00


	//----- nvinfo : EIATTR_SPARSE_MMA_MASK
	.align		4
.L_69:
        /*00b8*/ 	.byte	0x03, 0x50
        /*00ba*/ 	.short	0x0000


	//----- nvinfo : EIATTR_MAXREG_COUNT
	.align		4
        /*00bc*/ 	.byte	0x03, 0x1b
        /*00be*/ 	.short	0x00ff


	//----- nvinfo : EIATTR_MERCURY_ISA_VERSION
	.align		4
        /*00c0*/ 	.byte	0x03, 0x5f
        /*00c2*/ 	.short	0x0101


	//----- nvinfo : EIATTR_VRC_CTA_INIT_COUNT
	.align		4
        /*00c4*/ 	.byte	0x02, 0x4a
	.zero		1
	.zero		1


	//----- nvinfo : EIATTR_EXIT_INSTR_OFFSETS
	.align		4
        /*00c8*/ 	.byte	0x04, 0x1c
        /*00ca*/ 	.short	(.L_71 - .L_70)


	//   ....[0]....
.L_70:
        /*00cc*/ 	.word	0x000000e0


	//   ....[1]....
        /*00d0*/ 	.word	0x000003d0


	//----- nvinfo : EIATTR_CBANK_PARAM_SIZE
	.align		4
.L_71:
        /*00d4*/ 	.byte	0x03, 0x19
        /*00d6*/ 	.short	0x0040


	//----- nvinfo : EIATTR_PARAM_CBANK
	.align		4
        /*00d8*/ 	.byte	0x04, 0x0a
        /*00da*/ 	.short	(.L_73 - .L_72)
	.align		4
.L_72:
        /*00dc*/ 	.word	index@(.nv.constant0._Z13rpe_q_forwardiiiiiiPKiPKfS2_S2_Pf)
        /*00e0*/ 	.short	0x0380
        /*00e2*/ 	.short	0x0040


	//----- nvinfo : EIATTR_SW_WAR
	.align		4
.L_73:
        /*00e4*/ 	.byte	0x04, 0x36
        /*00e6*/ 	.short	(.L_75 - .L_74)
.L_74:
        /*00e8*/ 	.word	0x00000008
.L_75:


//--------------------- .nv.callgraph             --------------------------
	.section	.nv.callgraph,"",@"SHT_CUDA_CALLGRAPH"
	.align	4
	.sectionentsize	8
	.align		4
        /*0000*/ 	.word	0x00000000
	.align		4
        /*0004*/ 	.word	0xffffffff
	.align		4
        /*0008*/ 	.word	0x00000000
	.align		4
        /*000c*/ 	.word	0xfffffffe
	.align		4
        /*0010*/ 	.word	0x00000000
	.align		4
        /*0014*/ 	.word	0xfffffffd
	.align		4
        /*0018*/ 	.word	0x00000000
	.align		4
        /*001c*/ 	.word	0xfffffffc


//--------------------- .text._Z14rpe_q_backwardiiiiiiPKiPKfS2_S2_PfS3_S3_ --------------------------
	.section	.text._Z14rpe_q_backwardiiiiiiPKiPKfS2_S2_PfS3_S3_,"ax",@progbits
	.align	128
        .global         _Z14rpe_q_backwardiiiiiiPKiPKfS2_S2_PfS3_S3_
        .type           _Z14rpe_q_backwardiiiiiiPKiPKfS2_S2_PfS3_S3_,@function
        .size           _Z14rpe_q_backwardiiiiiiPKiPKfS2_S2_PfS3_S3_,(.L_x_2 - _Z14rpe_q_backwardiiiiiiPKiPKfS2_S2_PfS3_S3_)
        .other          _Z14rpe_q_backwardiiiiiiPKiPKfS2_S2_PfS3_S3_,@"STO_CUDA_ENTRY STV_DEFAULT"
_Z14rpe_q_backwardiiiiiiPKiPKfS2_S2_PfS3_S3_:
.text._Z14rpe_q_backwardiiiiiiPKiPKfS2_S2_PfS3_S3_:
[----:B------:R-:W-:Y:S01]  /*0000*/  LDC R1, c[0x0][0x37c] ;  /* 0x0000df00ff017b82 */ /* 0x000fe20000000800 */
[----:B------:R-:W0:Y:S07]  /*0010*/  S2R R5, SR_TID.X ;  /* 0x0000000000057919 */ /* 0x000e2e0000002100 */
[----:B------:R-:W0:Y:S01]  /*0020*/  S2UR UR4, SR_CTAID.X ;  /* 0x00000000000479c3 */ /* 0x000e220000002500 */
[----:B------:R-:W1:Y:S01]  /*0030*/  LDCU UR6, c[0x0][0x384] ;  /* 0x00007080ff0677ac */ /* 0x000e620008000800 */
[----:B------:R-:W2:Y:S06]  /*0040*/  S2R R6, SR_CTAID.Z ;  /* 0x0000000000067919 */ /* 0x000eac0000002700 */
[----:B------:R-:W0:Y:S08]  /*0050*/  LDC R8, c[0x0][0x360] ;  /* 0x0000d800ff087b82 */ /* 0x000e300000000800 */
[----:B------:R-:W1:Y:S08]  /*0060*/  LDC.64 R2, c[0x0][0x388] ;  /* 0x0000e200ff027b82 */ /* 0x000e700000000a00 */
[----:B------:R-:W3:Y:S08]  /*0070*/  S2UR UR5, SR_CTAID.Y ;  /* 0x00000000000579c3 */ /* 0x000ef00000002600 */
[----:B------:R-:W2:Y:S01]  /*0080*/  LDC R7, c[0x0][0x390] ;  /* 0x0000e400ff077b82 */ /* 0x000ea20000000800 */
[----:B0-----:R-:W-:-:S02]  /*0090*/  IMAD R8, R8, UR4, R5 ;  /* 0x0000000408087c24 */ /* 0x001fc4000f8e0205 */
[----:B-1----:R-:W-:Y:S01]  /*00a0*/  IMAD R5, R2, UR6, RZ ;  /* 0x0000000602057c24 */ /* 0x002fe2000f8e02ff */
[----:B---3--:R-:W-:-:S04]  /*00b0*/  ISETP.LE.AND P0, PT, R3, UR5, PT ;  /* 0x0000000503007c0c */ /* 0x008fc8000bf03270 */
[----:B------:R-:W-:-:S04]  /*00c0*/  ISETP.GE.OR P0, PT, R8, R5, P0 ;  /* 0x000000050800720c */ /* 0x000fc80000706670 */
[----:B--2---:R-:W-:-:S13]  /*00d0*/  ISETP.GE.OR P0, PT, R6, R7, P0 ;  /* 0x000000070600720c */ /* 0x004fda0000706670 */
[----:B------:R-:W-:Y:S05]  /*00e0*/  @P0 EXIT ;  /* 0x000000000000094d */ /* 0x000fea0003800000 */
[----:B------:R-:W0:Y:S01]  /*00f0*/  LDC.64 R4, c[0x0][0x3a0] ;  /* 0x0000e800ff047b82 */ /* 0x000e220000000a00 */
[----:B------:R-:W1:Y:S07]  /*0100*/  LDCU.64 UR6, c[0x0][0x358] ;  /* 0x00006b00ff0677ac */ /* 0x000e6e0008000a00 */
[----:B------:R-:W2:Y:S08]  /*0110*/  LDC R15, c[0x0][0x394] ;  /* 0x0000e500ff0f7b82 */ /* 0x000eb00000000800 */
[----:B------:R-:W3:Y:S01]  /*0120*/  LDC.64 R10, c[0x0][0x3a8] ;  /* 0x0000ea00ff0a7b82 */ /* 0x000ee20000000a00 */
[----:B0-----:R-:W-:-:S07]  /*0130*/  IMAD.WIDE R4, R8, 0x4, R4 ;  /* 0x0000000408047825 */ /* 0x001fce00078e0204 */
[----:B------:R-:W0:Y:S01]  /*0140*/  LDC.64 R12, c[0x0][0x3b8] ;  /* 0x0000ee00ff0c7b82 */ /* 0x000e220000000a00 */
[----:B-1----:R0:W4:Y:S01]  /*0150*/  LDG.E R9, desc[UR6][R4.64] ;  /* 0x0000000604097981 */ /* 0x002122000c1e1900 */
[----:B------:R-:W-:Y:S02]  /*0160*/  IMAD R6, R7, UR5, R6 ;  /* 0x0000000507067c24 */ /* 0x000fe4000f8e0206 */
[----:B------:R-:W-:Y:S02]  /*0170*/  IMAD R7, R3, R7, RZ ;  /* 0x0000000703077224 */ /* 0x000fe400078e02ff */
[----:B------:R-:W-:-:S04]  /*0180*/  IMAD R3, R8, R3, UR5 ;  /* 0x0000000508037e24 */ /* 0x000fc8000f8e0203 */
[----:B0-----:R-:W-:-:S05]  /*0190*/  IMAD.WIDE R4, R3, 0x4, R12 ;  /* 0x0000000403047825 */ /* 0x001fca00078e020c */
[----:B------:R-:W5:Y:S01]  /*01a0*/  LDG.E R3, desc[UR6][R4.64] ;  /* 0x0000000604037981 */ /* 0x000f62000c1e1900 */
[----:B------:R-:W-:Y:S02]  /*01b0*/  IABS R14, R2 ;  /* 0x00000002000e7213 */ /* 0x000fe40000000000 */
[----:B------:R-:W-:Y:S01]  /*01c0*/  IABS R16, R8 ;  /* 0x0000000800107213 */ /* 0x000fe20000000000 */
[----:B----4-:R-:W0:Y:S02]  /*01d0*/  F2I.FLOOR.NTZ R9, R9 ;  /* 0x0000000900097305 */ /* 0x010e240000207100 */
[----:B0-----:R-:W-:-:S04]  /*01e0*/  VIMNMX R0, PT, PT, RZ, R9, !PT ;  /* 0x00000009ff007248 */ /* 0x001fc80007fe0100 */
[----:B--2---:R-:W-:-:S05]  /*01f0*/  VIADDMNMX R0, R15, 0xffffffff, R0, PT ;  /* 0xffffffff0f007846 */ /* 0x004fca0003800100 */
[----:B------:R-:W-:-:S04]  /*0200*/  IMAD R0, R7, R0, R6 ;  /* 0x0000000007007224 */ /* 0x000fc800078e0206 */
[----:B---3--:R-:W-:-:S06]  /*0210*/  IMAD.WIDE R10, R0, 0x4, R10 ;  /* 0x00000004000a7825 */ /* 0x008fcc00078e020a */
[----:B------:R0:W5:Y:S01]  /*0220*/  LDG.E R10, desc[UR6][R10.64] ;  /* 0x000000060a0a7981 */ /* 0x000162000c1e1900 */
[----:B------:R-:W1:Y:S08]  /*0230*/  I2F.RP R9, R14 ;  /* 0x0000000e00097306 */ /* 0x000e700000209400 */
[----:B-1----:R-:W1:Y:S02]  /*0240*/  MUFU.RCP R9, R9 ;  /* 0x0000000900097308 */ /* 0x002e640000001000 */
[----:B-1----:R-:W-:-:S06]  /*0250*/  IADD3 R12, PT, PT, R9, 0xffffffe, RZ ;  /* 0x0ffffffe090c7810 */ /* 0x002fcc0007ffe0ff */
[----:B------:R1:W2:Y:S02]  /*0260*/  F2I.FTZ.U32.TRUNC.NTZ R13, R12 ;  /* 0x0000000c000d7305 */ /* 0x0002a4000021f000 */
[----:B-1----:R-:W-:Y:S01]  /*0270*/  HFMA2 R12, -RZ, RZ, 0, 0 ;  /* 0x00000000ff0c7431 */ /* 0x002fe200000001ff */
[----:B--2---:R-:W-:-:S05]  /*0280*/  IADD3 R15, PT, PT, RZ, -R13, RZ ;  /* 0x8000000dff0f7210 */ /* 0x004fca0007ffe0ff */
[----:B------:R-:W-:-:S04]  /*0290*/  IMAD R15, R15, R14, RZ ;  /* 0x0000000e0f0f7224 */ /* 0x000fc800078e02ff */
[----:B------:R-:W-:Y:S01]  /*02a0*/  IMAD.HI.U32 R13, R13, R15, R12 ;  /* 0x0000000f0d0d7227 */ /* 0x000fe200078e000c */
[----:B------:R-:W-:-:S05]  /*02b0*/  MOV R15, R16 ;  /* 0x00000010000f7202 */ /* 0x000fca0000000f00 */
[----:B0-----:R-:W-:Y:S01]  /*02c0*/  IMAD.HI.U32 R11, R13, R15, RZ ;  /* 0x0000000f0d0b7227 */ /* 0x001fe200078e00ff */
[----:B------:R-:W-:Y:S01]  /*02d0*/  LOP3.LUT R8, R8, R2, RZ, 0x3c, !PT ;  /* 0x0000000208087212 */ /* 0x000fe200078e3cff */
[----:B------:R-:W0:Y:S03]  /*02e0*/  LDC.64 R12, c[0x0][0x3c8] ;  /* 0x0000f200ff0c7b82 */ /* 0x000e260000000a00 */
[----:B------:R-:W-:-:S05]  /*02f0*/  IADD3 R9, PT, PT, -R11, RZ, RZ ;  /* 0x000000ff0b097210 */ /* 0x000fca0007ffe1ff */
[----:B------:R-:W-:-:S05]  /*0300*/  IMAD R9, R14, R9, R15 ;  /* 0x000000090e097224 */ /* 0x000fca00078e020f */
[----:B------:R-:W-:Y:S02]  /*0310*/  ISETP.GT.U32.AND P2, PT, R14, R9, PT ;  /* 0x000000090e00720c */ /* 0x000fe40003f44070 */
[----:B------:R-:W-:-:S11]  /*0320*/  ISETP.GE.AND P1, PT, R8, RZ, PT ;  /* 0x000000ff0800720c */ /* 0x000fd60003f26270 */
[----:B------:R-:W-:-:S04]  /*0330*/  @!P2 IADD3 R9, PT, PT, R9, -R14, RZ ;  /* 0x8000000e0909a210 */ /* 0x000fc80007ffe0ff */
[----:B------:R-:W-:Y:S02]  /*0340*/  ISETP.GE.U32.AND P0, PT, R9, R14, PT ;  /* 0x0000000e0900720c */ /* 0x000fe40003f06070 */
[----:B------:R-:W1:Y:S01]  /*0350*/  LDC.64 R8, c[0x0][0x3b0] ;  /* 0x0000ec00ff087b82 */ /* 0x000e620000000a00 */
[----:B------:R-:W-:Y:S02]  /*0360*/  @!P2 IADD3 R11, PT, PT, R11, 0x1, RZ ;  /* 0x000000010b0ba810 */ /* 0x000fe40007ffe0ff */
[----:B------:R-:W-:-:S08]  /*0370*/  ISETP.NE.AND P2, PT, R2, RZ, PT ;  /* 0x000000ff0200720c */ /* 0x000fd00003f45270 */
[----:B------:R-:W-:-:S04]  /*0380*/  @P0 IADD3 R11, PT, PT, R11, 0x1, RZ ;  /* 0x000000010b0b0810 */ /* 0x000fc80007ffe0ff */
[----:B------:R-:W-:Y:S02]  /*0390*/  @!P1 IADD3 R11, PT, PT, -R11, RZ, RZ ;  /* 0x000000ff0b0b9210 */ /* 0x000fe40007ffe1ff */
[----:B------:R-:W-:-:S05]  /*03a0*/  @!P2 LOP3.LUT R11, RZ, R2, RZ, 0x33, !PT ;  /* 0x00000002ff0ba212 */ /* 0x000fca00078e33ff */
[----:B------:R-:W-:-:S04]  /*03b0*/  IMAD R11, R11, R7, R6 ;  /* 0x000000070b0b7224 */ /* 0x000fc800078e0206 */
[----:B0-----:R-:W-:-:S04]  /*03c0*/  IMAD.WIDE R6, R11, 0x4, R12 ;  /* 0x000000040b067825 */ /* 0x001fc800078e020c */
[----:B-----5:R-:W-:Y:S01]  /*03d0*/  FMUL R15, R3, R10 ;  /* 0x0000000a030f7220 */ /* 0x020fe20000400000 */
[----:B-1----:R-:W-:Y:S02]  /*03e0*/  IMAD.WIDE R2, R11, 0x4, R8 ;  /* 0x000000040b027825 */ /* 0x002fe400078e0208 */
[----:B------:R-:W0:Y:S02]  /*03f0*/  LDC.64 R8, c[0x0][0x3c0] ;  /* 0x0000f000ff087b82 */ /* 0x000e240000000a00 */
[----:B------:R-:W-:Y:S04]  /*0400*/  REDG.E.ADD.F32.FTZ.RN.STRONG.GPU desc[UR6][R6.64], R15 ;  /* 0x0000000f060079a6 */ /* 0x000fe8000c12f306 */
[----:B------:R-:W2:Y:S04]  /*0410*/  LDG.E R4, desc[UR6][R4.64] ;  /* 0x0000000604047981 */ /* 0x000ea8000c1e1900 */
[----:B------:R-:W2:Y:S01]  /*0420*/  LDG.E R3, desc[UR6][R2.64] ;  /* 0x0000000602037981 */ /* 0x000ea2000c1e1900 */
[----:B0-----:R-:W-:-:S04]  /*0430*/  IMAD.WIDE R8, R0, 0x4, R8 ;  /* 0x0000000400087825 */ /* 0x001fc800078e0208 */
[----:B--2---:R-:W-:-:S05]  /*0440*/  FMUL R11, R4, R3 ;  /* 0x00000003040b7220 */ /* 0x004fca0000400000 */
[----:B------:R-:W-:Y:S01]  /*0450*/  REDG.E.ADD.F32.FTZ.RN.STRONG.GPU desc[UR6][R8.64], R11 ;  /* 0x0000000b080079a6 */ /* 0x000fe2000c12f306 */
[----:B------:R-:W-:Y:S05]  /*0460*/  EXIT ;  /* 0x000000000000794d */ /* 0x000fea0003800000 */
.L_x_0:
[----:B------:R-:W-:-:S00]  /*0470*/  BRA `(.L_x_0) ;  /* 0xfffffffc00fc7947 */ /* 0x000fc0000383ffff */
[----:B------:R-:W-:-:S00]  /*0480*/  NOP ;  /* 0x0000000000007918 */ /* 0x000fc00000000000 */
[----:B------:R-:W-:-:S00]  /*0490*/  NOP ;  /* 0x0000000000007918 */ /* 0x000fc00000000000 */
[----:B------:R-:W-:-:S00]  /*04a0*/  NOP ;  /* 0x0000000000007918 */ /* 0x000fc00000000000 */
[----:B------:R-:W-:-:S00]  /*04b0*/  NOP ;  /* 0x0000000000007918 */ /* 0x000fc00000000000 */
[----:B------:R-:W-:-:S00]  /*04c0*/  NOP ;  /* 0x0000000000007918 */ /* 0x000fc00000000000 */
[----:B------:R-:W-:-:S00]  /*04d0*/  NOP ;  /* 0x0000000000007918 */ /* 0x000fc00000000000 */
[----:B------:R-:W-:-:S00]  /*04e0*/  NOP ;  /* 0x0000000000007918 */ /* 0x000fc00000000000 */
[----:B------:R-:W-:-:S00]  /*04f0*/  NOP ;  /* 0x0000000000007918 */ /* 0x000fc00000000000 */
.L_x_2:


//--------------------- .text._Z13rpe_q_forwardiiiiiiPKiPKfS2_S2_Pf --------------------------
	.section	.text._Z13rpe_q_forwardiiiiiiPKiPKfS2_S2_Pf,"ax",@progbits
	.align	128
        .global         _Z13rpe_q_forwardiiiiiiPKiPKfS2_S2_Pf
        .type           _Z13rpe_q_forwardiiiiiiPKiPKfS2_S2_Pf,@function
        .size           _Z13rpe_q_forwardiiiiiiPKiPKfS2_S2_Pf,(.L_x_3 - _Z13rpe_q_forwardiiiiiiPKiPKfS2_S2_Pf)
        .other          _Z13rpe_q_forwardiiiiiiPKiPKfS2_S2_Pf,@"STO_CUDA_ENTRY STV_DEFAULT"
_Z13rpe_q_forwardiiiiiiPKiPKfS2_S2_Pf:
.text._Z13rpe_q_forwardiiiiiiPKiPKfS2_S2_Pf:
        /* <DEDUP_REMOVED lines=16> */
[----:B------:R-:W1:Y:S01]  /*0100*/  LDCU.64 UR6, c[0x0][0x358] ;  /* 0x00006b00ff0677ac */ /* 0x000e620008000a00 */
[----:B0-----:R-:W-:-:S05]  /*0110*/  IMAD.WIDE R4, R0, 0x4, R4 ;  /* 0x0000000400047825 */ /* 0x001fca00078e0204 */
[----:B-1----:R0:W2:Y:S01]  /*0120*/  LDG.E R12, desc[UR6][R4.64] ;  /* 0x00000006040c7981 */ /* 0x0020a2000c1e1900 */
[----:B------:R-:W-:Y:S01]  /*0130*/  IABS R13, R2 ;  /* 0x00000002000d7213 */ /* 0x000fe20000000000 */
[----:B------:R-:W-:Y:S02]  /*0140*/  IMAD R9, R8, UR5, R9 ;  /* 0x0000000508097c24 */ /* 0x000fe4000f8e0209 */
[----:B------:R-:W-:Y:S01]  /*0150*/  IMAD R8, R3, R8, RZ ;  /* 0x0000000803087224 */ /* 0x000fe200078e02ff */
[----:B------:R-:W1:Y:S01]  /*0160*/  I2F.RP R10, R13 ;  /* 0x0000000d000a7306 */ /* 0x000e620000209400 */
[----:B0-----:R-:W-:-:S07]  /*0170*/  IABS R4, R0 ;  /* 0x0000000000047213 */ /* 0x001fce0000000000 */
[----:B-1----:R-:W0:Y:S02]  /*0180*/  MUFU.RCP R10, R10 ;  /* 0x0000000a000a7308 */ /* 0x002e240000001000 */
[----:B0-----:R-:W-:-:S06]  /*0190*/  IADD3 R6, PT, PT, R10, 0xffffffe, RZ ;  /* 0x0ffffffe0a067810 */ /* 0x001fcc0007ffe0ff */
[----:B------:R0:W1:Y:S02]  /*01a0*/  F2I.FTZ.U32.TRUNC.NTZ R7, R6 ;  /* 0x0000000600077305 */ /* 0x000064000021f000 */
[----:B0-----:R-:W-:Y:S01]  /*01b0*/  HFMA2 R6, -RZ, RZ, 0, 0 ;  /* 0x00000000ff067431 */ /* 0x001fe200000001ff */
[----:B-1----:R-:W-:-:S05]  /*01c0*/  IADD3 R14, PT, PT, RZ, -R7, RZ ;  /* 0x80000007ff0e7210 */ /* 0x002fca0007ffe0ff */
[----:B------:R-:W-:-:S04]  /*01d0*/  IMAD R11, R14, R13, RZ ;  /* 0x0000000d0e0b7224 */ /* 0x000fc800078e02ff */
[----:B------:R-:W-:-:S06]  /*01e0*/  IMAD.HI.U32 R7, R7, R11, R6 ;  /* 0x0000000b07077227 */ /* 0x000fcc00078e0006 */
[----:B------:R-:W-:Y:S02]  /*01f0*/  IMAD.HI.U32 R11, R7, R4, RZ ;  /* 0x00000004070b7227 */ /* 0x000fe400078e00ff */
[----:B------:R-:W0:Y:S02]  /*0200*/  LDC.64 R6, c[0x0][0x3a8] ;  /* 0x0000ea00ff067b82 */ /* 0x000e240000000a00 */
[----:B------:R-:W-:-:S04]  /*0210*/  IMAD.MOV R5, RZ, RZ, -R11 ;  /* 0x000000ffff057224 */ /* 0x000fc800078e0a0b */
[----:B------:R-:W-:-:S05]  /*0220*/  IMAD R4, R13, R5, R4 ;  /* 0x000000050d047224 */ /* 0x000fca00078e0204 */
[----:B------:R-:W-:-:S13]  /*0230*/  ISETP.GT.U32.AND P2, PT, R13, R4, PT ;  /* 0x000000040d00720c */ /* 0x000fda0003f44070 */
[-C--:B------:R-:W-:Y:S01]  /*0240*/  @!P2 IADD3 R4, PT, PT, R4, -R13.reuse, RZ ;  /* 0x8000000d0404a210 */ /* 0x080fe20007ffe0ff */
[----:B------:R-:W-:Y:S01]  /*0250*/  @!P2 VIADD R11, R11, 0x1 ;  /* 0x000000010b0ba836 */ /* 0x000fe20000000000 */
[----:B------:R-:W-:Y:S02]  /*0260*/  ISETP.NE.AND P2, PT, R2, RZ, PT ;  /* 0x000000ff0200720c */ /* 0x000fe40003f45270 */
[----:B------:R-:W-:Y:S02]  /*0270*/  ISETP.GE.U32.AND P0, PT, R4, R13, PT ;  /* 0x0000000d0400720c */ /* 0x000fe40003f06070 */
[----:B------:R-:W1:Y:S01]  /*0280*/  LDC R13, c[0x0][0x394] ;  /* 0x0000e500ff0d7b82 */ /* 0x000e620000000800 */
[----:B------:R-:W-:-:S04]  /*0290*/  LOP3.LUT R4, R0, R2, RZ, 0x3c, !PT ;  /* 0x0000000200047212 */ /* 0x000fc800078e3cff */
[----:B------:R-:W-:-:S03]  /*02a0*/  ISETP.GE.AND P1, PT, R4, RZ, PT ;  /* 0x000000ff0400720c */ /* 0x000fc60003f26270 */
[----:B------:R-:W3:Y:S03]  /*02b0*/  LDC.64 R4, c[0x0][0x3b0] ;  /* 0x0000ec00ff047b82 */ /* 0x000ee60000000a00 */
[----:B------:R-:W-:-:S07]  /*02c0*/  @P0 IADD3 R11, PT, PT, R11, 0x1, RZ ;  /* 0x000000010b0b0810 */ /* 0x000fce0007ffe0ff */
[----:B------:R-:W-:Y:S02]  /*02d0*/  @!P1 IADD3 R11, PT, PT, -R11, RZ, RZ ;  /* 0x000000ff0b0b9210 */ /* 0x000fe40007ffe1ff */
[----:B------:R-:W-:Y:S01]  /*02e0*/  @!P2 LOP3.LUT R11, RZ, R2, RZ, 0x33, !PT ;  /* 0x00000002ff0ba212 */ /* 0x000fe200078e33ff */
[----:B--2---:R-:W2:Y:S02]  /*02f0*/  F2I.FLOOR.NTZ R12, R12 ;  /* 0x0000000c000c7305 */ /* 0x004ea40000207100 */
[----:B--2---:R-:W-:-:S04]  /*0300*/  VIMNMX R10, PT, PT, RZ, R12, !PT ;  /* 0x0000000cff0a7248 */ /* 0x004fc80007fe0100 */
[----:B-1----:R-:W-:-:S05]  /*0310*/  VIADDMNMX R10, R13, 0xffffffff, R10, PT ;  /* 0xffffffff0d0a7846 */ /* 0x002fca000380010a */
[--C-:B------:R-:W-:Y:S02]  /*0320*/  IMAD R13, R8, R10, R9.reuse ;  /* 0x0000000a080d7224 */ /* 0x100fe400078e0209 */
[----:B------:R-:W-:Y:S02]  /*0330*/  IMAD R9, R11, R8, R9 ;  /* 0x000000080b097224 */ /* 0x000fe400078e0209 */
[----:B0-----:R-:W-:-:S04]  /*0340*/  IMAD.WIDE R6, R13, 0x4, R6 ;  /* 0x000000040d067825 */ /* 0x001fc800078e0206 */
[----:B---3--:R-:W-:Y:S02]  /*0350*/  IMAD.WIDE R4, R9, 0x4, R4 ;  /* 0x0000000409047825 */ /* 0x008fe400078e0204 */
[----:B------:R-:W2:Y:S01]  /*0360*/  LDG.E R7, desc[UR6][R6.64] ;  /* 0x0000000606077981 */ /* 0x000ea2000c1e1900 */
[----:B------:R-:W0:Y:S03]  /*0370*/  LDC.64 R8, c[0x0][0x3b8] ;  /* 0x0000ee00ff087b82 */ /* 0x000e260000000a00 */
[----:B------:R-:W2:Y:S01]  /*0380*/  LDG.E R4, desc[UR6][R4.64] ;  /* 0x0000000604047981 */ /* 0x000ea2000c1e1900 */
[----:B------:R-:W-:-:S04]  /*0390*/  IMAD R3, R0, R3, UR5 ;  /* 0x0000000500037e24 */ /* 0x000fc8000f8e0203 */
[----:B0-----:R-:W-:-:S04]  /*03a0*/  IMAD.WIDE R2, R3, 0x4, R8 ;  /* 0x0000000403027825 */ /* 0x001fc800078e0208 */
[----:B--2---:R-:W-:-:S05]  /*03b0*/  FMUL R9, R4, R7 ;  /* 0x0000000704097220 */ /* 0x004fca0000400000 */
[----:B------:R-:W-:Y:S01]  /*03c0*/  REDG.E.ADD.F32.FTZ.RN.STRONG.GPU desc[UR6][R2.64], R9 ;  /* 0x00000009020079a6 */ /* 0x000fe2000c12f306 */
[----:B------:R-:W-:Y:S05]  /*03d0*/  EXIT ;  /* 0x000000000000794d */ /* 0x000fea0003800000 */
.L_x_1:
        /* <DEDUP_REMOVED lines=10> */
.L_x_3:


//--------------------- .nv.shared.reserved.0     --------------------------
	.section	.nv.shared.reserved.0,"aw",@nobits
	.weak		__nv_reservedSMEM_offset_0_alias
	.size		__nv_reservedSMEM_offset_0_alias, 0, 64
	.other		__nv_reservedSMEM_offset_0_alias,@"STO_CUDA_RESERVED_SHARED STV_DEFAULT"
__nv_reservedSMEM_offset_0_alias:
	.zero		0
	.zero		64


//--------------------- .nv.constant0._Z14rpe_q_backwardiiiiiiPKiPKfS2_S2_PfS3_S3_ --------------------------
	.section	.nv.constant0._Z14rpe_q_backwardiiiiiiPKiPKfS2_S2_PfS3_S3_,"a",@progbits
	.sectionflags	@""
	.align	4
.nv.constant0._Z14rpe_q_backwardiiiiiiPKiPKfS2_S2_PfS3_S3_:
	.zero		976


//--------------------- .nv.constant0._Z13rpe_q_forwardiiiiiiPKiPKfS2_S2_Pf --------------------------
	.section	.nv.constant0._Z13rpe_q_forwardiiiiiiPKiPKfS2_S2_Pf,"a",@progbits
	.sectionflags	@""
	.align	4
.nv.constant0._Z13rpe_q_forwardiiiiiiPKiPKfS2_S2_Pf:
	.zero		960


//--------------------- SYMBOLS --------------------------

	.type		.nv.reservedSmem.offset0,@object
	.size		.nv.reservedSmem.offset0,0x4
